//
// Generated by NVIDIA NVVM Compiler
//
// Compiler Build ID: CL-36424714
// Cuda compilation tools, release 13.0, V13.0.88
// Based on NVVM 20.0.0
//

.version 9.0
.target sm_100
.address_size 64

	// .globl	_Z12mandelKernelffiiffiPimi

.visible .entry _Z12mandelKernelffiiffiPimi(
	.param .f32 _Z12mandelKernelffiiffiPimi_param_0,
	.param .f32 _Z12mandelKernelffiiffiPimi_param_1,
	.param .u32 _Z12mandelKernelffiiffiPimi_param_2,
	.param .u32 _Z12mandelKernelffiiffiPimi_param_3,
	.param .f32 _Z12mandelKernelffiiffiPimi_param_4,
	.param .f32 _Z12mandelKernelffiiffiPimi_param_5,
	.param .u32 _Z12mandelKernelffiiffiPimi_param_6,
	.param .u64 .ptr .align 1 _Z12mandelKernelffiiffiPimi_param_7,
	.param .u64 _Z12mandelKernelffiiffiPimi_param_8,
	.param .u32 _Z12mandelKernelffiiffiPimi_param_9
)
{
	.reg .pred 	%p<14>;
	.reg .b32 	%r<45>;
	.reg .b32 	%f<20>;
	.reg .b64 	%rd<31>;

	ld.param.f32 	%f9, [_Z12mandelKernelffiiffiPimi_param_0];
	ld.param.f32 	%f11, [_Z12mandelKernelffiiffiPimi_param_1];
	ld.param.f32 	%f10, [_Z12mandelKernelffiiffiPimi_param_4];
	ld.param.f32 	%f12, [_Z12mandelKernelffiiffiPimi_param_5];
	ld.param.u32 	%r17, [_Z12mandelKernelffiiffiPimi_param_6];
	ld.param.u64 	%rd8, [_Z12mandelKernelffiiffiPimi_param_7];
	ld.param.u64 	%rd9, [_Z12mandelKernelffiiffiPimi_param_8];
	ld.param.u32 	%r18, [_Z12mandelKernelffiiffiPimi_param_9];
	cvta.to.global.u64 	%rd1, %rd8;
	mov.u32 	%r19, %ctaid.x;
	mov.u32 	%r20, %ntid.x;
	mov.u32 	%r21, %tid.x;
	mad.lo.s32 	%r22, %r19, %r20, %r21;
	mul.lo.s32 	%r23, %r18, %r22;
	mov.u32 	%r24, %ctaid.y;
	mov.u32 	%r25, %ntid.y;
	mov.u32 	%r26, %tid.y;
	mad.lo.s32 	%r27, %r24, %r25, %r26;
	cvt.rn.f32.u32 	%f13, %r27;
	fma.rn.f32 	%f1, %f12, %f13, %f11;
	cvt.u64.u32 	%rd10, %r27;
	mul.lo.s64 	%rd2, %rd9, %rd10;
	cvt.s64.s32 	%rd3, %r23;
	setp.lt.s32 	%p1, %r18, 1;
	@%p1 bra 	$L__BB0_18;
	add.s64 	%rd4, %rd1, %rd2;
	setp.lt.s32 	%p2, %r17, 1;
	@%p2 bra 	$L__BB0_7;
	mov.b32 	%r38, 0;
	cvt.u32.u64 	%r36, %rd3;
$L__BB0_3:
	add.s32 	%r37, %r38, %r36;
	cvt.rn.f32.s32 	%f14, %r37;
	fma.rn.f32 	%f2, %f10, %f14, %f9;
	mov.b32 	%r39, 0;
	mov.f32 	%f18, %f2;
	mov.f32 	%f19, %f1;
$L__BB0_4:
	mul.f32 	%f5, %f18, %f18;
	mul.f32 	%f6, %f19, %f19;
	add.f32 	%f15, %f6, %f5;
	setp.gt.f32 	%p11, %f15, 0f40800000;
	mov.u32 	%r40, %r39;
	@%p11 bra 	$L__BB0_6;
	sub.f32 	%f16, %f5, %f6;
	add.f32 	%f17, %f18, %f18;
	add.f32 	%f18, %f2, %f16;
	fma.rn.f32 	%f19, %f19, %f17, %f1;
	add.s32 	%r39, %r39, 1;
	setp.ne.s32 	%p12, %r39, %r17;
	mov.u32 	%r40, %r17;
	@%p12 bra 	$L__BB0_4;
$L__BB0_6:
	cvt.u64.u32 	%rd26, %r38;
	add.s64 	%rd27, %rd26, %rd3;
	shl.b64 	%rd28, %rd27, 2;
	add.s64 	%rd29, %rd4, %rd28;
	st.global.u32 	[%rd29], %r40;
	add.s32 	%r38, %r38, 1;
	setp.eq.s32 	%p13, %r38, %r18;
	@%p13 bra 	$L__BB0_18;
	bra.uni 	$L__BB0_3;
$L__BB0_7:
	and.b32  	%r6, %r18, 7;
	setp.lt.u32 	%p3, %r18, 8;
	mov.b32 	%r43, 0;
	@%p3 bra 	$L__BB0_10;
	and.b32  	%r43, %r18, 2147483640;
	neg.s32 	%r41, %r43;
	shl.b64 	%rd11, %rd3, 2;
	add.s64 	%rd12, %rd2, %rd11;
	add.s64 	%rd13, %rd12, %rd1;
	add.s64 	%rd30, %rd13, 16;
$L__BB0_9:
	.pragma "nounroll";
	mov.b32 	%r29, 0;
	st.global.u32 	[%rd30+-16], %r29;
	st.global.u32 	[%rd30+-12], %r29;
	st.global.u32 	[%rd30+-8], %r29;
	st.global.u32 	[%rd30+-4], %r29;
	st.global.u32 	[%rd30], %r29;
	st.global.u32 	[%rd30+4], %r29;
	st.global.u32 	[%rd30+8], %r29;
	st.global.u32 	[%rd30+12], %r29;
	add.s32 	%r41, %r41, 8;
	add.s64 	%rd30, %rd30, 32;
	setp.ne.s32 	%p4, %r41, 0;
	@%p4 bra 	$L__BB0_9;
$L__BB0_10:
	setp.eq.s32 	%p5, %r6, 0;
	@%p5 bra 	$L__BB0_18;
	and.b32  	%r12, %r18, 3;
	setp.lt.u32 	%p6, %r6, 4;
	@%p6 bra 	$L__BB0_13;
	cvt.u64.u32 	%rd14, %r43;
	add.s64 	%rd15, %rd14, %rd3;
	shl.b64 	%rd16, %rd15, 2;
	add.s64 	%rd17, %rd4, %rd16;
	mov.b32 	%r30, 0;
	st.global.u32 	[%rd17], %r30;
	st.global.u32 	[%rd17+4], %r30;
	st.global.u32 	[%rd17+8], %r30;
	st.global.u32 	[%rd17+12], %r30;
	add.s32 	%r43, %r43, 4;
$L__BB0_13:
	setp.eq.s32 	%p7, %r12, 0;
	@%p7 bra 	$L__BB0_18;
	setp.eq.s32 	%p8, %r12, 1;
	@%p8 bra 	$L__BB0_16;
	cvt.u64.u32 	%rd18, %r43;
	add.s64 	%rd19, %rd18, %rd3;
	shl.b64 	%rd20, %rd19, 2;
	add.s64 	%rd21, %rd4, %rd20;
	mov.b32 	%r31, 0;
	st.global.u32 	[%rd21], %r31;
	st.global.u32 	[%rd21+4], %r31;
	add.s32 	%r43, %r43, 2;
$L__BB0_16:
	and.b32  	%r32, %r18, 1;
	setp.eq.b32 	%p9, %r32, 1;
	not.pred 	%p10, %p9;
	@%p10 bra 	$L__BB0_18;
	cvt.u64.u32 	%rd22, %r43;
	add.s64 	%rd23, %rd22, %rd3;
	shl.b64 	%rd24, %rd23, 2;
	add.s64 	%rd25, %rd4, %rd24;
	mov.b32 	%r33, 0;
	st.global.u32 	[%rd25], %r33;
$L__BB0_18:
	ret;

}


// ===== COMPILED SASS (sm_100) =====

	.target	sm_100

	.elftype	@"ET_EXEC"


//--------------------- .note.nv.tkinfo           --------------------------
	.section	.note.nv.tkinfo,"",@"SHT_NOTE"
	.sectionflags	@"SHF_NOTE_NV_TKINFO"
	.tkinfo
        /*0018*/ 	.word	0x00000002
        /*0030*/ 	.string	""
        /*0030*/ 	.string	"ptxas"
        /*0030*/ 	.string	"Cuda compilation tools, release 13.0, V13.0.88"
        /*0030*/ 	.string	"Build cuda_13.0.r13.0/compiler.36424714_0"
        /*0030*/ 	.string	"-arch sm_100 -m 64 "



//--------------------- .note.nv.cuinfo           --------------------------
	.section	.note.nv.cuinfo,"",@"SHT_NOTE"
	.sectionflags	@"SHF_NOTE_NV_CUINFO"
        /*0018*/ 	.short	0x0002
        /*001a*/ 	.short	0x0064
        /*001c*/ 	.short	0x0082
	.zero		2


//--------------------- .nv.info                  --------------------------
	.section	.nv.info,"",@"SHT_CUDA_INFO"
	.align	4


	//----- nvinfo : EIATTR_REGCOUNT
	.align		4
        /*0000*/ 	.byte	0x04, 0x2f
        /*0002*/ 	.short	(.L_1 - .L_0)
	.align		4
.L_0:
        /*0004*/ 	.word	index@(_Z12mandelKernelffiiffiPimi)
        /*0008*/ 	.word	0x00000010


	//----- nvinfo : EIATTR_FRAME_SIZE
	.align		4
.L_1:
        /*000c*/ 	.byte	0x04, 0x11
        /*000e*/ 	.short	(.L_3 - .L_2)
	.align		4
.L_2:
        /*0010*/ 	.word	index@(_Z12mandelKernelffiiffiPimi)
        /*0014*/ 	.word	0x00000000


	//----- nvinfo : EIATTR_MIN_STACK_SIZE
	.align		4
.L_3:
        /*0018*/ 	.byte	0x04, 0x12
        /*001a*/ 	.short	(.L_5 - .L_4)
	.align		4
.L_4:
        /*001c*/ 	.word	index@(_Z12mandelKernelffiiffiPimi)
        /*0020*/ 	.word	0x00000000
.L_5:


//--------------------- .nv.compat                --------------------------
	.section	.nv.compat,"",@"SHT_CUDA_COMPAT_INFO"
	.align	4
        /*0000*/ 	.byte	0x02, 0x09, 0x00, 0x00, 0x02, 0x02, 0x01, 0x00, 0x02, 0x05, 0x05, 0x00, 0x03, 0x07, 0x01, 0x01
        /*0010*/ 	.byte	0x02, 0x03, 0x00, 0x00, 0x02, 0x06, 0x01, 0x00, 0x04, 0x0b, 0x08, 0x00, 0x01, 0x00, 0x00, 0x00
        /*0020*/ 	.byte	0x00, 0x00, 0x00, 0x00


//--------------------- .nv.info._Z12mandelKernelffiiffiPimi --------------------------
	.section	.nv.info._Z12mandelKernelffiiffiPimi,"",@"SHT_CUDA_INFO"
	.sectionflags	@""
	.align	4


	//----- nvinfo : EIATTR_CUDA_API_VERSION
	.align		4
        /*0000*/ 	.byte	0x04, 0x37
        /*0002*/ 	.short	(.L_7 - .L_6)
.L_6:
        /*0004*/ 	.word	0x00000082


	//----- nvinfo : EIATTR_KPARAM_INFO
	.align		4
.L_7:
        /*0008*/ 	.byte	0x04, 0x17
        /*000a*/ 	.short	(.L_9 - .L_8)
.L_8:
        /*000c*/ 	.word	0x00000000
        /*0010*/ 	.short	0x0009
        /*0012*/ 	.short	0x0030
        /*0014*/ 	.byte	0x00, 0xf0, 0x11, 0x00


	//----- nvinfo : EIATTR_KPARAM_INFO
	.align		4
.L_9:
        /*0018*/ 	.byte	0x04, 0x17
        /*001a*/ 	.short	(.L_11 - .L_10)
.L_10:
        /*001c*/ 	.word	0x00000000
        /*0020*/ 	.short	0x0008
        /*0022*/ 	.short	0x0028
        /*0024*/ 	.byte	0x00, 0xf0, 0x21, 0x00


	//----- nvinfo : EIATTR_KPARAM_INFO
	.align		4
.L_11:
        /*0028*/ 	.byte	0x04, 0x17
        /*002a*/ 	.short	(.L_13 - .L_12)
.L_12:
        /*002c*/ 	.word	0x00000000
        /*0030*/ 	.short	0x0007
        /*0032*/ 	.short	0x0020
        /*0034*/ 	.byte	0x00, 0xf5, 0x21, 0x00


	//----- nvinfo : EIATTR_KPARAM_INFO
	.align		4
.L_13:
        /*0038*/ 	.byte	0x04, 0x17
        /*003a*/ 	.short	(.L_15 - .L_14)
.L_14:
        /*003c*/ 	.word	0x00000000
        /*0040*/ 	.short	0x0006
        /*0042*/ 	.short	0x0018
        /*0044*/ 	.byte	0x00, 0xf0, 0x11, 0x00


	//----- nvinfo : EIATTR_KPARAM_INFO
	.align		4
.L_15:
        /*0048*/ 	.byte	0x04, 0x17
        /*004a*/ 	.short	(.L_17 - .L_16)
.L_16:
        /*004c*/ 	.word	0x00000000
        /*0050*/ 	.short	0x0005
        /*0052*/ 	.short	0x0014
        /*0054*/ 	.byte	0x00, 0xf0, 0x11, 0x00


	//----- nvinfo : EIATTR_KPARAM_INFO
	.align		4
.L_17:
        /*0058*/ 	.byte	0x04, 0x17
        /*005a*/ 	.short	(.L_19 - .L_18)
.L_18:
        /*005c*/ 	.word	0x00000000
        /*0060*/ 	.short	0x0004
        /*0062*/ 	.short	0x0010
        /*0064*/ 	.byte	0x00, 0xf0, 0x11, 0x00


	//----- nvinfo : EIATTR_KPARAM_INFO
	.align		4
.L_19:
        /*0068*/ 	.byte	0x04, 0x17
        /*006a*/ 	.short	(.L_21 - .L_20)
.L_20:
        /*006c*/ 	.word	0x00000000
        /*0070*/ 	.short	0x0003
        /*0072*/ 	.short	0x000c
        /*0074*/ 	.byte	0x00, 0xf0, 0x11, 0x00


	//----- nvinfo : EIATTR_KPARAM_INFO
	.align		4
.L_21:
        /*0078*/ 	.byte	0x04, 0x17
        /*007a*/ 	.short	(.L_23 - .L_22)
.L_22:
        /*007c*/ 	.word	0x00000000
        /*0080*/ 	.short	0x0002
        /*0082*/ 	.short	0x0008
        /*0084*/ 	.byte	0x00, 0xf0, 0x11, 0x00


	//----- nvinfo : EIATTR_KPARAM_INFO
	.align		4
.L_23:
        /*0088*/ 	.byte	0x04, 0x17
        /*008a*/ 	.short	(.L_25 - .L_24)
.L_24:
        /*008c*/ 	.word	0x00000000
        /*0090*/ 	.short	0x0001
        /*0092*/ 	.short	0x0004
        /*0094*/ 	.byte	0x00, 0xf0, 0x11, 0x00


	//----- nvinfo : EIATTR_KPARAM_INFO
	.align		4
.L_25:
        /*0098*/ 	.byte	0x04, 0x17
        /*009a*/ 	.short	(.L_27 - .L_26)
.L_26:
        /*009c*/ 	.word	0x00000000
        /*00a0*/ 	.short	0x0000
        /*00a2*/ 	.short	0x0000
        /*00a4*/ 	.byte	0x00, 0xf0, 0x11, 0x00


	//----- nvinfo : EIATTR_SPARSE_MMA_MASK
	.align		4
.L_27:
        /*00a8*/ 	.byte	0x03, 0x50
        /*00aa*/ 	.short	0x0000


	//----- nvinfo : EIATTR_MAXREG_COUNT
	.align		4
        /*00ac*/ 	.byte	0x03, 0x1b
        /*00ae*/ 	.short	0x00ff


	//----- nvinfo : EIATTR_MERCURY_ISA_VERSION
	.align		4
        /*00b0*/ 	.byte	0x03, 0x5f
        /*00b2*/ 	.short	0x0101


	//----- nvinfo : EIATTR_VRC_CTA_INIT_COUNT
	.align		4
        /*00b4*/ 	.byte	0x02, 0x4a
	.zero		1
	.zero		1


	//----- nvinfo : EIATTR_EXIT_INSTR_OFFSETS
	.align		4
        /*00b8*/ 	.byte	0x04, 0x1c
        /*00ba*/ 	.short	(.L_29 - .L_28)


	//   ....[0]....
.L_28:
        /*00bc*/ 	.word	0x00000090


	//   ....[1]....
        /*00c0*/ 	.word	0x000003e0


	//   ....[2]....
        /*00c4*/ 	.word	0x000005f0


	//   ....[3]....
        /*00c8*/ 	.word	0x000006d0


	//   ....[4]....
        /*00cc*/ 	.word	0x00000790


	//   ....[5]....
        /*00d0*/ 	.word	0x000007f0


	//----- nvinfo : EIATTR_CRS_STACK_SIZE
	.align		4
.L_29:
        /*00d4*/ 	.byte	0x04, 0x1e
        /*00d6*/ 	.short	(.L_31 - .L_30)
.L_30:
        /*00d8*/ 	.word	0x00000000


	//----- nvinfo : EIATTR_CBANK_PARAM_SIZE
	.align		4
.L_31:
        /*00dc*/ 	.byte	0x03, 0x19
        /*00de*/ 	.short	0x0034


	//----- nvinfo : EIATTR_PARAM_CBANK
	.align		4
        /*00e0*/ 	.byte	0x04, 0x0a
        /*00e2*/ 	.short	(.L_33 - .L_32)
	.align		4
.L_32:
        /*00e4*/ 	.word	index@(.nv.constant0._Z12mandelKernelffiiffiPimi)
        /*00e8*/ 	.short	0x0380
        /*00ea*/ 	.short	0x0034


	//----- nvinfo : EIATTR_SW_WAR
	.align		4
.L_33:
        /*00ec*/ 	.byte	0x04, 0x36
        /*00ee*/ 	.short	(.L_35 - .L_34)
.L_34:
        /*00f0*/ 	.word	0x00000008
.L_35:


//--------------------- .nv.callgraph             --------------------------
	.section	.nv.callgraph,"",@"SHT_CUDA_CALLGRAPH"
	.align	4
	.sectionentsize	8
	.align		4
        /*0000*/ 	.word	0x00000000
	.align		4
        /*0004*/ 	.word	0xffffffff
	.align		4
        /*0008*/ 	.word	0x00000000
	.align		4
        /*000c*/ 	.word	0xfffffffe
	.align		4
        /*0010*/ 	.word	0x00000000
	.align		4
        /*0014*/ 	.word	0xfffffffd
	.align		4
        /*0018*/ 	.word	0x00000000
	.align		4
        /*001c*/ 	.word	0xfffffffc


//--------------------- .text._Z12mandelKernelffiiffiPimi --------------------------
	.section	.text._Z12mandelKernelffiiffiPimi,"ax",@progbits
	.align	128
        .global         _Z12mandelKernelffiiffiPimi
        .type           _Z12mandelKernelffiiffiPimi,@function
        .size           _Z12mandelKernelffiiffiPimi,(.L_x_10 - _Z12mandelKernelffiiffiPimi)
        .other          _Z12mandelKernelffiiffiPimi,@"STO_CUDA_ENTRY STV_DEFAULT"
_Z12mandelKernelffiiffiPimi:
.text._Z12mandelKernelffiiffiPimi:
[----:B------:R-:W-:Y:S08]  /*0000*/  LDC R1, c[0x0][0x37c] ;  /* 0x0000df00ff017b82 */ /* 0x000ff00000000800 */
[----:B------:R-:W0:Y:S01]  /*0010*/  LDC R6, c[0x0][0x3b0] ;  /* 0x0000ec00ff067b82 */ /* 0x000e220000000800 */
[----:B------:R-:W1:Y:S01]  /*0020*/  S2R R0, SR_TID.X ;  /* 0x0000000000007919 */ /* 0x000e620000002100 */
[----:B------:R-:W2:Y:S06]  /*0030*/  S2R R4, SR_TID.Y ;  /* 0x0000000000047919 */ /* 0x000eac0000002200 */
[----:B------:R-:W3:Y:S08]  /*0040*/  LDC R5, c[0x0][0x360] ;  /* 0x0000d800ff057b82 */ /* 0x000ef00000000800 */
[----:B------:R-:W4:Y:S01]  /*0050*/  LDC R7, c[0x0][0x364] ;  /* 0x0000d900ff077b82 */ /* 0x000f220000000800 */
[----:B0-----:R-:W-:-:S07]  /*0060*/  ISETP.GE.AND P0, PT, R6, 0x1, PT ;  /* 0x000000010600780c */ /* 0x001fce0003f06270 */
[----:B------:R-:W0:Y:S08]  /*0070*/  S2UR UR5, SR_CTAID.Y ;  /* 0x00000000000579c3 */ /* 0x000e300000002600 */
[----:B------:R-:W5:Y:S02]  /*0080*/  S2UR UR4, SR_CTAID.X ;  /* 0x00000000000479c3 */ /* 0x000f640000002500 */
[----:B012345:R-:W-:Y:S05]  /*0090*/  @!P0 EXIT ;  /* 0x000000000000894d */ /* 0x03ffea0003800000 */
[----:B------:R-:W0:Y:S01]  /*00a0*/  LDCU UR9, c[0x0][0x398] ;  /* 0x00007300ff0977ac */ /* 0x000e220008000800 */
[----:B------:R-:W1:Y:S01]  /*00b0*/  LDC.64 R2, c[0x0][0x3a0] ;  /* 0x0000e800ff027b82 */ /* 0x000e620000000a00 */
[----:B------:R-:W-:Y:S01]  /*00c0*/  IMAD R7, R7, UR5, R4 ;  /* 0x0000000507077c24 */ /* 0x000fe2000f8e0204 */
[----:B------:R-:W2:Y:S01]  /*00d0*/  LDCU.64 UR10, c[0x0][0x3a8] ;  /* 0x00007500ff0a77ac */ /* 0x000ea20008000a00 */
[----:B------:R-:W-:-:S03]  /*00e0*/  IMAD R5, R5, UR4, R0 ;  /* 0x0000000405057c24 */ /* 0x000fc6000f8e0200 */
[----:B------:R-:W-:Y:S01]  /*00f0*/  I2FP.F32.U32 R4, R7 ;  /* 0x0000000700047245 */ /* 0x000fe20000201000 */
[----:B------:R-:W3:Y:S01]  /*0100*/  LDCU UR8, c[0x0][0x394] ;  /* 0x00007280ff0877ac */ /* 0x000ee20008000800 */
[----:B------:R-:W3:Y:S01]  /*0110*/  LDC R9, c[0x0][0x384] ;  /* 0x0000e100ff097b82 */ /* 0x000ee20000000800 */
[----:B------:R-:W-:Y:S01]  /*0120*/  IMAD R0, R5, R6, RZ ;  /* 0x0000000605007224 */ /* 0x000fe200078e02ff */
[----:B------:R-:W4:Y:S04]  /*0130*/  LDCU.64 UR6, c[0x0][0x358] ;  /* 0x00006b00ff0677ac */ /* 0x000f280008000a00 */
[----:B------:R-:W-:Y:S01]  /*0140*/  SHF.R.S32.HI R5, RZ, 0x1f, R0 ;  /* 0x0000001fff057819 */ /* 0x000fe20000011400 */
[----:B0-----:R-:W-:Y:S01]  /*0150*/  UISETP.GE.AND UP0, UPT, UR9, 0x1, UPT ;  /* 0x000000010900788c */ /* 0x001fe2000bf06270 */
[----:B--2---:R-:W-:-:S02]  /*0160*/  IMAD R13, R7, UR11, RZ ;  /* 0x0000000b070d7c24 */ /* 0x004fc4000f8e02ff */
[----:B-1----:R-:W-:-:S04]  /*0170*/  IMAD.WIDE.U32 R2, R7, UR10, R2 ;  /* 0x0000000a07027c25 */ /* 0x002fc8000f8e0002 */
[----:B---3--:R-:W-:Y:S01]  /*0180*/  FFMA R8, R4, UR8, R9 ;  /* 0x0000000804087c23 */ /* 0x008fe20008000009 */
[----:B------:R-:W-:Y:S01]  /*0190*/  IMAD.IADD R4, R3, 0x1, R13 ;  /* 0x0000000103047824 */ /* 0x000fe200078e020d */
[----:B----4-:R-:W-:Y:S06]  /*01a0*/  BRA.U !UP0, `(.L_x_0) ;  /* 0x0000000108987547 */ /* 0x010fec000b800000 */
[----:B------:R-:W-:-:S05]  /*01b0*/  UMOV UR4, URZ ;  /* 0x000000ff00047c82 */ /* 0x000fca0008000000 */
.L_x_4:
[----:B------:R-:W0:Y:S01]  /*01c0*/  LDC R7, c[0x0][0x380] ;  /* 0x0000e000ff077b82 */ /* 0x000e220000000800 */
[----:B------:R-:W0:Y:S01]  /*01d0*/  LDCU UR5, c[0x0][0x390] ;  /* 0x00007200ff0577ac */ /* 0x000e220008000800 */
[----:B------:R-:W-:Y:S01]  /*01e0*/  VIADD R6, R0, UR4 ;  /* 0x0000000400067c36 */ /* 0x000fe20008000000 */
[----:B------:R-:W-:Y:S01]  /*01f0*/  BSSY.RECONVERGENT B0, `(.L_x_1) ;  /* 0x0000016000007945 */ /* 0x000fe20003800200 */
[----:B------:R-:W-:Y:S01]  /*0200*/  IMAD.MOV.U32 R9, RZ, RZ, R8 ;  /* 0x000000ffff097224 */ /* 0x000fe200078e0008 */
[----:B------:R-:W1:Y:S02]  /*0210*/  LDCU UR8, c[0x0][0x398] ;  /* 0x00007300ff0877ac */ /* 0x000e640008000800 */
[----:B------:R-:W-:Y:S01]  /*0220*/  I2FP.F32.S32 R6, R6 ;  /* 0x0000000600067245 */ /* 0x000fe20000201400 */
[----:B------:R-:W2:Y:S04]  /*0230*/  LDCU UR9, c[0x0][0x398] ;  /* 0x00007300ff0977ac */ /* 0x000ea80008000800 */
[----:B0-----:R-:W-:Y:S01]  /*0240*/  FFMA R10, R6, UR5, R7 ;  /* 0x00000005060a7c23 */ /* 0x001fe20008000007 */
[----:B------:R-:W-:-:S03]  /*0250*/  IMAD.MOV.U32 R6, RZ, RZ, RZ ;  /* 0x000000ffff067224 */ /* 0x000fc600078e00ff */
[----:B-12---:R-:W-:-:S07]  /*0260*/  IMAD.MOV.U32 R7, RZ, RZ, R10 ;  /* 0x000000ffff077224 */ /* 0x006fce00078e000a */
.L_x_3:
[----:B------:R-:W-:Y:S01]  /*0270*/  FMUL R12, R7, R7 ;  /* 0x00000007070c7220 */ /* 0x000fe20000400000 */
[----:B------:R-:W-:-:S04]  /*0280*/  FMUL R13, R9, R9 ;  /* 0x00000009090d7220 */ /* 0x000fc80000400000 */
[----:B------:R-:W-:-:S05]  /*0290*/  FADD R11, R12, R13 ;  /* 0x0000000d0c0b7221 */ /* 0x000fca0000000000 */
[----:B------:R-:W-:Y:S01]  /*02a0*/  FSETP.GT.AND P0, PT, R11, 4, PT ;  /* 0x408000000b00780b */ /* 0x000fe20003f04000 */
[----:B------:R-:W-:-:S12]  /*02b0*/  IMAD.MOV.U32 R11, RZ, RZ, R6 ;  /* 0x000000ffff0b7224 */ /* 0x000fd800078e0006 */
[----:B------:R-:W-:Y:S05]  /*02c0*/  @P0 BRA `(.L_x_2) ;  /* 0x0000000000200947 */ /* 0x000fea0003800000 */
[----:B------:R-:W-:Y:S02]  /*02d0*/  VIADD R6, R6, 0x1 ;  /* 0x0000000106067836 */ /* 0x000fe40000000000 */
[----:B------:R-:W-:Y:S01]  /*02e0*/  FADD R11, R7, R7 ;  /* 0x00000007070b7221 */ /* 0x000fe20000000000 */
[----:B------:R-:W-:Y:S02]  /*02f0*/  FADD R7, R12, -R13 ;  /* 0x8000000d0c077221 */ /* 0x000fe40000000000 */
[----:B------:R-:W-:Y:S01]  /*0300*/  ISETP.NE.AND P0, PT, R6, UR9, PT ;  /* 0x0000000906007c0c */ /* 0x000fe2000bf05270 */
[----:B------:R-:W-:Y:S01]  /*0310*/  FFMA R9, R11, R9, R8 ;  /* 0x000000090b097223 */ /* 0x000fe20000000008 */
[----:B------:R-:W-:-:S11]  /*0320*/  FADD R7, R10, R7 ;  /* 0x000000070a077221 */ /* 0x000fd60000000000 */
[----:B------:R-:W-:Y:S05]  /*0330*/  @P0 BRA `(.L_x_3) ;  /* 0xfffffffc00cc0947 */ /* 0x000fea000383ffff */
[----:B------:R-:W-:-:S07]  /*0340*/  IMAD.U32 R11, RZ, RZ, UR8 ;  /* 0x00000008ff0b7e24 */ /* 0x000fce000f8e00ff */
.L_x_2:
[----:B------:R-:W-:Y:S05]  /*0350*/  BSYNC.RECONVERGENT B0 ;  /* 0x0000000000007941 */ /* 0x000fea0003800200 */
.L_x_1:
[----:B------:R-:W0:Y:S01]  /*0360*/  LDC R10, c[0x0][0x3b0] ;  /* 0x0000ec00ff0a7b82 */ /* 0x000e220000000800 */
[----:B------:R-:W-:Y:S01]  /*0370*/  IADD3 R7, P0, PT, R0, UR4, RZ ;  /* 0x0000000400077c10 */ /* 0x000fe2000ff1e0ff */
[----:B------:R-:W-:-:S04]  /*0380*/  UIADD3 UR5, UPT, UPT, UR4, 0x1, URZ ;  /* 0x0000000104057890 */ /* 0x000fc8000fffe0ff */
[----:B------:R-:W-:Y:S01]  /*0390*/  IMAD.X R9, RZ, RZ, R5, P0 ;  /* 0x000000ffff097224 */ /* 0x000fe200000e0605 */
[----:B------:R-:W-:-:S04]  /*03a0*/  LEA R6, P0, R7, R2, 0x2 ;  /* 0x0000000207067211 */ /* 0x000fc800078010ff */
[----:B------:R-:W-:-:S05]  /*03b0*/  LEA.HI.X R7, R7, R4, R9, 0x2, P0 ;  /* 0x0000000407077211 */ /* 0x000fca00000f1409 */
[----:B------:R1:W-:Y:S01]  /*03c0*/  STG.E desc[UR6][R6.64], R11 ;  /* 0x0000000b06007986 */ /* 0x0003e2000c101906 */
[----:B0-----:R-:W-:-:S13]  /*03d0*/  ISETP.NE.AND P0, PT, R10, UR5, PT ;  /* 0x000000050a007c0c */ /* 0x001fda000bf05270 */
[----:B-1----:R-:W-:Y:S05]  /*03e0*/  @!P0 EXIT ;  /* 0x000000000000894d */ /* 0x002fea0003800000 */
[----:B------:R-:W-:Y:S01]  /*03f0*/  UMOV UR4, UR5 ;  /* 0x0000000500047c82 */ /* 0x000fe20008000000 */
[----:B------:R-:W-:Y:S05]  /*0400*/  BRA `(.L_x_4) ;  /* 0xfffffffc006c7947 */ /* 0x000fea000383ffff */
.L_x_0:
[C---:B------:R-:W-:Y:S01]  /*0410*/  ISETP.GE.U32.AND P1, PT, R6.reuse, 0x8, PT ;  /* 0x000000080600780c */ /* 0x040fe20003f26070 */
[----:B------:R-:W-:Y:S01]  /*0420*/  IMAD.MOV.U32 R11, RZ, RZ, RZ ;  /* 0x000000ffff0b7224 */ /* 0x000fe200078e00ff */
[----:B------:R-:W-:-:S04]  /*0430*/  LOP3.LUT R12, R6, 0x7, RZ, 0xc0, !PT ;  /* 0x00000007060c7812 */ /* 0x000fc800078ec0ff */
[----:B------:R-:W-:-:S07]  /*0440*/  ISETP.NE.AND P0, PT, R12, RZ, PT ;  /* 0x000000ff0c00720c */ /* 0x000fce0003f05270 */
[----:B------:R-:W-:Y:S06]  /*0450*/  @!P1 BRA `(.L_x_5) ;  /* 0x0000000000649947 */ /* 0x000fec0003800000 */
[----:B------:R-:W0:Y:S01]  /*0460*/  LDCU.64 UR4, c[0x0][0x3a0] ;  /* 0x00007400ff0477ac */ /* 0x000e220008000a00 */
[C---:B------:R-:W-:Y:S01]  /*0470*/  SHF.L.U64.HI R9, R0.reuse, 0x2, R5 ;  /* 0x0000000200097819 */ /* 0x040fe20000010205 */
[----:B------:R-:W-:Y:S01]  /*0480*/  IMAD.SHL.U32 R8, R0, 0x4, RZ ;  /* 0x0000000400087824 */ /* 0x000fe200078e00ff */
[----:B------:R-:W-:-:S03]  /*0490*/  LOP3.LUT R11, R6, 0x7ffffff8, RZ, 0xc0, !PT ;  /* 0x7ffffff8060b7812 */ /* 0x000fc600078ec0ff */
[----:B------:R-:W-:Y:S01]  /*04a0*/  IMAD.WIDE.U32 R8, R7, UR10, R8 ;  /* 0x0000000a07087c25 */ /* 0x000fe2000f8e0008 */
[----:B------:R-:W-:Y:S02]  /*04b0*/  IADD3 R7, PT, PT, -R11, RZ, RZ ;  /* 0x000000ff0b077210 */ /* 0x000fe40007ffe1ff */
[----:B0-----:R-:W-:-:S04]  /*04c0*/  IADD3 R10, P1, PT, R8, UR4, RZ ;  /* 0x00000004080a7c10 */ /* 0x001fc8000ff3e0ff */
[----:B------:R-:W-:Y:S02]  /*04d0*/  IADD3 R10, P2, PT, R10, 0x10, RZ ;  /* 0x000000100a0a7810 */ /* 0x000fe40007f5e0ff */
[----:B------:R-:W-:-:S05]  /*04e0*/  IADD3.X R8, PT, PT, R13, UR5, R9, P1, !PT ;  /* 0x000000050d087c10 */ /* 0x000fca0008ffe409 */
[----:B------:R-:W-:-:S07]  /*04f0*/  IMAD.X R13, RZ, RZ, R8, P2 ;  /* 0x000000ffff0d7224 */ /* 0x000fce00010e0608 */
.L_x_6:
[----:B0-----:R-:W-:Y:S02]  /*0500*/  IMAD.MOV.U32 R8, RZ, RZ, R10 ;  /* 0x000000ffff087224 */ /* 0x001fe400078e000a */
[----:B------:R-:W-:Y:S02]  /*0510*/  IMAD.MOV.U32 R9, RZ, RZ, R13 ;  /* 0x000000ffff097224 */ /* 0x000fe400078e000d */
[----:B------:R-:W-:Y:S01]  /*0520*/  VIADD R7, R7, 0x8 ;  /* 0x0000000807077836 */ /* 0x000fe20000000000 */
[----:B------:R-:W-:Y:S02]  /*0530*/  IADD3 R10, P2, PT, R8, 0x20, RZ ;  /* 0x00000020080a7810 */ /* 0x000fe40007f5e0ff */
[----:B------:R0:W-:Y:S02]  /*0540*/  STG.E desc[UR6][R8.64+-0x10], RZ ;  /* 0xfffff0ff08007986 */ /* 0x0001e4000c101906 */
[----:B------:R-:W-:Y:S01]  /*0550*/  ISETP.NE.AND P1, PT, R7, RZ, PT ;  /* 0x000000ff0700720c */ /* 0x000fe20003f25270 */
[----:B------:R-:W-:Y:S01]  /*0560*/  IMAD.X R13, RZ, RZ, R9, P2 ;  /* 0x000000ffff0d7224 */ /* 0x000fe200010e0609 */
[----:B------:R0:W-:Y:S04]  /*0570*/  STG.E desc[UR6][R8.64+-0xc], RZ ;  /* 0xfffff4ff08007986 */ /* 0x0001e8000c101906 */
[----:B------:R0:W-:Y:S04]  /*0580*/  STG.E desc[UR6][R8.64+-0x8], RZ ;  /* 0xfffff8ff08007986 */ /* 0x0001e8000c101906 */
[----:B------:R0:W-:Y:S04]  /*0590*/  STG.E desc[UR6][R8.64+-0x4], RZ ;  /* 0xfffffcff08007986 */ /* 0x0001e8000c101906 */
[----:B------:R0:W-:Y:S04]  /*05a0*/  STG.E desc[UR6][R8.64], RZ ;  /* 0x000000ff08007986 */ /* 0x0001e8000c101906 */
[----:B------:R0:W-:Y:S04]  /*05b0*/  STG.E desc[UR6][R8.64+0x4], RZ ;  /* 0x000004ff08007986 */ /* 0x0001e8000c101906 */
[----:B------:R0:W-:Y:S04]  /*05c0*/  STG.E desc[UR6][R8.64+0x8], RZ ;  /* 0x000008ff08007986 */ /* 0x0001e8000c101906 */
[----:B------:R0:W-:Y:S01]  /*05d0*/  STG.E desc[UR6][R8.64+0xc], RZ ;  /* 0x00000cff08007986 */ /* 0x0001e2000c101906 */
[----:B------:R-:W-:Y:S05]  /*05e0*/  @P1 BRA `(.L_x_6) ;  /* 0xfffffffc00c41947 */ /* 0x000fea000383ffff */
.L_x_5:
[----:B------:R-:W-:Y:S05]  /*05f0*/  @!P0 EXIT ;  /* 0x000000000000894d */ /* 0x000fea0003800000 */
[----:B------:R-:W-:Y:S02]  /*0600*/  ISETP.GE.U32.AND P1, PT, R12, 0x4, PT ;  /* 0x000000040c00780c */ /* 0x000fe40003f26070 */
[----:B------:R-:W-:-:S04]  /*0610*/  LOP3.LUT R10, R6, 0x3, RZ, 0xc0, !PT ;  /* 0x00000003060a7812 */ /* 0x000fc800078ec0ff */
[----:B------:R-:W-:-:S07]  /*0620*/  ISETP.NE.AND P0, PT, R10, RZ, PT ;  /* 0x000000ff0a00720c */ /* 0x000fce0003f05270 */
[----:B------:R-:W-:Y:S06]  /*0630*/  @!P1 BRA `(.L_x_7) ;  /* 0x0000000000249947 */ /* 0x000fec0003800000 */
[----:B------:R-:W-:Y:S01]  /*0640*/  IADD3 R7, P1, PT, R0, R11, RZ ;  /* 0x0000000b00077210 */ /* 0x000fe20007f3e0ff */
[----:B------:R-:W-:-:S03]  /*0650*/  VIADD R11, R11, 0x4 ;  /* 0x000000040b0b7836 */ /* 0x000fc60000000000 */
[----:B0-----:R-:W-:Y:S02]  /*0660*/  IADD3.X R9, PT, PT, RZ, R5, RZ, P1, !PT ;  /* 0x00000005ff097210 */ /* 0x001fe40000ffe4ff */
[----:B------:R-:W-:-:S04]  /*0670*/  LEA R8, P1, R7, R2, 0x2 ;  /* 0x0000000207087211 */ /* 0x000fc800078210ff */
[----:B------:R-:W-:-:S05]  /*0680*/  LEA.HI.X R9, R7, R4, R9, 0x2, P1 ;  /* 0x0000000407097211 */ /* 0x000fca00008f1409 */
[----:B------:R1:W-:Y:S04]  /*0690*/  STG.E desc[UR6][R8.64], RZ ;  /* 0x000000ff08007986 */ /* 0x0003e8000c101906 */
[----:B------:R1:W-:Y:S04]  /*06a0*/  STG.E desc[UR6][R8.64+0x4], RZ ;  /* 0x000004ff08007986 */ /* 0x0003e8000c101906 */
[----:B------:R1:W-:Y:S04]  /*06b0*/  STG.E desc[UR6][R8.64+0x8], RZ ;  /* 0x000008ff08007986 */ /* 0x0003e8000c101906 */
[----:B------:R1:W-:Y:S02]  /*06c0*/  STG.E desc[UR6][R8.64+0xc], RZ ;  /* 0x00000cff08007986 */ /* 0x0003e4000c101906 */
.L_x_7:
[----:B------:R-:W-:Y:S05]  /*06d0*/  @!P0 EXIT ;  /* 0x000000000000894d */ /* 0x000fea0003800000 */
[----:B------:R-:W-:Y:S02]  /*06e0*/  ISETP.NE.AND P1, PT, R10, 0x1, PT ;  /* 0x000000010a00780c */ /* 0x000fe40003f25270 */
[----:B------:R-:W-:-:S04]  /*06f0*/  LOP3.LUT R6, R6, 0x1, RZ, 0xc0, !PT ;  /* 0x0000000106067812 */ /* 0x000fc800078ec0ff */
[----:B------:R-:W-:-:S07]  /*0700*/  ISETP.NE.U32.AND P0, PT, R6, 0x1, PT ;  /* 0x000000010600780c */ /* 0x000fce0003f05070 */
[----:B------:R-:W-:Y:S06]  /*0710*/  @!P1 BRA `(.L_x_8) ;  /* 0x00000000001c9947 */ /* 0x000fec0003800000 */
[----:B------:R-:W-:Y:S01]  /*0720*/  IADD3 R7, P1, PT, R0, R11, RZ ;  /* 0x0000000b00077210 */ /* 0x000fe20007f3e0ff */
[----:B------:R-:W-:-:S04]  /*0730*/  VIADD R11, R11, 0x2 ;  /* 0x000000020b0b7836 */ /* 0x000fc80000000000 */
[----:B01----:R-:W-:Y:S01]  /*0740*/  IMAD.X R8, RZ, RZ, R5, P1 ;  /* 0x000000ffff087224 */ /* 0x003fe200008e0605 */
[----:B------:R-:W-:-:S04]  /*0750*/  LEA R6, P1, R7, R2, 0x2 ;  /* 0x0000000207067211 */ /* 0x000fc800078210ff */
[----:B------:R-:W-:-:S05]  /*0760*/  LEA.HI.X R7, R7, R4, R8, 0x2, P1 ;  /* 0x0000000407077211 */ /* 0x000fca00008f1408 */
[----:B------:R2:W-:Y:S04]  /*0770*/  STG.E desc[UR6][R6.64], RZ ;  /* 0x000000ff06007986 */ /* 0x0005e8000c101906 */
[----:B------:R2:W-:Y:S02]  /*0780*/  STG.E desc[UR6][R6.64+0x4], RZ ;  /* 0x000004ff06007986 */ /* 0x0005e4000c101906 */
.L_x_8:
[----:B------:R-:W-:Y:S05]  /*0790*/  @P0 EXIT ;  /* 0x000000000000094d */ /* 0x000fea0003800000 */
[----:B------:R-:W-:-:S04]  /*07a0*/  IADD3 R11, P0, PT, R0, R11, RZ ;  /* 0x0000000b000b7210 */ /* 0x000fc80007f1e0ff */
[----:B------:R-:W-:Y:S01]  /*07b0*/  LEA R2, P1, R11, R2, 0x2 ;  /* 0x000000020b027211 */ /* 0x000fe200078210ff */
[----:B------:R-:W-:-:S05]  /*07c0*/  IMAD.X R5, RZ, RZ, R5, P0 ;  /* 0x000000ffff057224 */ /* 0x000fca00000e0605 */
[----:B------:R-:W-:-:S05]  /*07d0*/  LEA.HI.X R3, R11, R4, R5, 0x2, P1 ;  /* 0x000000040b037211 */ /* 0x000fca00008f1405 */
[----:B------:R-:W-:Y:S01]  /*07e0*/  STG.E desc[UR6][R2.64], RZ ;  /* 0x000000ff02007986 */ /* 0x000fe2000c101906 */
[----:B------:R-:W-:Y:S05]  /*07f0*/  EXIT ;  /* 0x000000000000794d */ /* 0x000fea0003800000 */
.L_x_9:
[----:B------:R-:W-:-:S00]  /*0800*/  BRA `(.L_x_9) ;  /* 0xfffffffc00fc7947 */ /* 0x000fc0000383ffff */
[----:B------:R-:W-:-:S00]  /*0810*/  NOP ;  /* 0x0000000000007918 */ /* 0x000fc00000000000 */
        /* <DEDUP_REMOVED lines=14> */
.L_x_10:


//--------------------- .nv.shared.reserved.0     --------------------------
	.section	.nv.shared.reserved.0,"aw",@nobits
	.weak		__nv_reservedSMEM_offset_0_alias
	.size		__nv_reservedSMEM_offset_0_alias, 0, 64
	.other		__nv_reservedSMEM_offset_0_alias,@"STO_CUDA_RESERVED_SHARED STV_DEFAULT"
__nv_reservedSMEM_offset_0_alias:
	.zero		0
	.zero		64


//--------------------- .nv.constant0._Z12mandelKernelffiiffiPimi --------------------------
	.section	.nv.constant0._Z12mandelKernelffiiffiPimi,"a",@progbits
	.sectionflags	@""
	.align	4
.nv.constant0._Z12mandelKernelffiiffiPimi:
	.zero		948


//--------------------- SYMBOLS --------------------------

	.type		.nv.reservedSmem.offset0,@object
	.size		.nv.reservedSmem.offset0,0x4
